//
// Generated by NVIDIA NVVM Compiler
//
// Compiler Build ID: CL-36424714
// Cuda compilation tools, release 13.0, V13.0.88
// Based on NVVM 20.0.0
//

.version 9.0
.target sm_100
.address_size 64

	// .globl	_Z10PFACKernelPKcPKiS2_iPiS2_PK16SparseTransitionPKm
.const .align 4 .b8 d_pattern_weights[1000];

.visible .entry _Z10PFACKernelPKcPKiS2_iPiS2_PK16SparseTransitionPKm(
	.param .u64 .ptr .align 1 _Z10PFACKernelPKcPKiS2_iPiS2_PK16SparseTransitionPKm_param_0,
	.param .u64 .ptr .align 1 _Z10PFACKernelPKcPKiS2_iPiS2_PK16SparseTransitionPKm_param_1,
	.param .u64 .ptr .align 1 _Z10PFACKernelPKcPKiS2_iPiS2_PK16SparseTransitionPKm_param_2,
	.param .u32 _Z10PFACKernelPKcPKiS2_iPiS2_PK16SparseTransitionPKm_param_3,
	.param .u64 .ptr .align 1 _Z10PFACKernelPKcPKiS2_iPiS2_PK16SparseTransitionPKm_param_4,
	.param .u64 .ptr .align 1 _Z10PFACKernelPKcPKiS2_iPiS2_PK16SparseTransitionPKm_param_5,
	.param .u64 .ptr .align 1 _Z10PFACKernelPKcPKiS2_iPiS2_PK16SparseTransitionPKm_param_6,
	.param .u64 .ptr .align 1 _Z10PFACKernelPKcPKiS2_iPiS2_PK16SparseTransitionPKm_param_7
)
{
	.reg .pred 	%p<14>;
	.reg .b16 	%rs<6>;
	.reg .b32 	%r<51>;
	.reg .b64 	%rd<61>;

	ld.param.u64 	%rd18, [_Z10PFACKernelPKcPKiS2_iPiS2_PK16SparseTransitionPKm_param_0];
	ld.param.u64 	%rd19, [_Z10PFACKernelPKcPKiS2_iPiS2_PK16SparseTransitionPKm_param_1];
	ld.param.u64 	%rd20, [_Z10PFACKernelPKcPKiS2_iPiS2_PK16SparseTransitionPKm_param_2];
	ld.param.u32 	%r27, [_Z10PFACKernelPKcPKiS2_iPiS2_PK16SparseTransitionPKm_param_3];
	ld.param.u64 	%rd22, [_Z10PFACKernelPKcPKiS2_iPiS2_PK16SparseTransitionPKm_param_5];
	ld.param.u64 	%rd23, [_Z10PFACKernelPKcPKiS2_iPiS2_PK16SparseTransitionPKm_param_6];
	ld.param.u64 	%rd24, [_Z10PFACKernelPKcPKiS2_iPiS2_PK16SparseTransitionPKm_param_7];
	mov.u32 	%r28, %ctaid.x;
	mov.u32 	%r29, %ntid.x;
	mov.u32 	%r30, %tid.x;
	mad.lo.s32 	%r1, %r28, %r29, %r30;
	setp.ge.s32 	%p1, %r1, %r27;
	@%p1 bra 	$L__BB0_16;
	cvta.to.global.u64 	%rd25, %rd19;
	cvta.to.global.u64 	%rd26, %rd20;
	mul.wide.s32 	%rd27, %r1, 4;
	add.s64 	%rd28, %rd25, %rd27;
	ld.global.nc.u32 	%r2, [%rd28];
	add.s64 	%rd29, %rd26, %rd27;
	ld.global.nc.u32 	%r3, [%rd29];
	setp.lt.s32 	%p2, %r3, 1;
	mov.b32 	%r48, 0;
	@%p2 bra 	$L__BB0_15;
	cvta.to.global.u64 	%rd1, %rd18;
	cvta.to.global.u64 	%rd2, %rd22;
	cvta.to.global.u64 	%rd3, %rd23;
	cvta.to.global.u64 	%rd4, %rd24;
	mov.b32 	%r40, 0;
	mov.u32 	%r48, %r40;
$L__BB0_3:
	mov.b64 	%rd57, 0;
	mov.b32 	%r43, 0;
	mov.u32 	%r42, %r40;
	mov.u64 	%rd58, %rd57;
$L__BB0_4:
	add.s32 	%r34, %r42, %r2;
	cvt.s64.s32 	%rd31, %r34;
	add.s64 	%rd32, %rd1, %rd31;
	ld.global.nc.u8 	%rs2, [%rd32];
	cvt.s16.s8 	%rs1, %rs2;
	setp.lt.s16 	%p3, %rs1, 0;
	@%p3 bra 	$L__BB0_14;
	mul.wide.s32 	%rd33, %r43, 4;
	add.s64 	%rd34, %rd2, %rd33;
	ld.global.nc.u32 	%r46, [%rd34];
	ld.global.nc.u32 	%r10, [%rd34+4];
	setp.ge.s32 	%p4, %r46, %r10;
	@%p4 bra 	$L__BB0_14;
	sub.s32 	%r45, %r46, %r10;
	and.b16  	%rs5, %rs1, 255;
	bra.uni 	$L__BB0_8;
$L__BB0_7:
	add.s32 	%r46, %r46, 1;
	add.s32 	%r45, %r45, 1;
	setp.eq.s32 	%p6, %r45, 0;
	@%p6 bra 	$L__BB0_14;
$L__BB0_8:
	mul.wide.s32 	%rd35, %r46, 8;
	add.s64 	%rd7, %rd3, %rd35;
	ld.global.nc.u8 	%rs3, [%rd7];
	cvt.u16.u8 	%rs4, %rs3;
	setp.ne.s16 	%p5, %rs4, %rs5;
	@%p5 bra 	$L__BB0_7;
	ld.global.nc.u32 	%r43, [%rd7+4];
	setp.eq.s32 	%p7, %r43, -1;
	@%p7 bra 	$L__BB0_14;
	shl.b32 	%r35, %r43, 1;
	mul.wide.s32 	%rd36, %r35, 8;
	add.s64 	%rd37, %rd4, %rd36;
	ld.global.nc.u64 	%rd8, [%rd37];
	not.b64 	%rd38, %rd58;
	and.b64  	%rd59, %rd8, %rd38;
	ld.global.nc.u64 	%rd10, [%rd37+8];
	not.b64 	%rd39, %rd57;
	and.b64  	%rd60, %rd10, %rd39;
	setp.eq.s64 	%p8, %rd59, 0;
	@%p8 bra 	$L__BB0_11;
	bra.uni 	$L__BB0_17;
$L__BB0_11:
	setp.eq.s64 	%p10, %rd60, 0;
	@%p10 bra 	$L__BB0_13;
$L__BB0_12:
	neg.s64 	%rd46, %rd60;
	and.b64  	%rd47, %rd60, %rd46;
	clz.b64 	%r38, %rd47;
	mul.wide.u32 	%rd48, %r38, 4;
	xor.b64  	%rd49, %rd48, 508;
	mov.u64 	%rd50, d_pattern_weights;
	add.s64 	%rd51, %rd50, %rd49;
	ld.const.u32 	%r39, [%rd51];
	add.s32 	%r48, %r39, %r48;
	add.s64 	%rd52, %rd60, -1;
	and.b64  	%rd60, %rd52, %rd60;
	setp.ne.s64 	%p11, %rd60, 0;
	@%p11 bra 	$L__BB0_12;
$L__BB0_13:
	or.b64  	%rd58, %rd8, %rd58;
	or.b64  	%rd57, %rd10, %rd57;
	add.s32 	%r42, %r42, 1;
	setp.ne.s32 	%p12, %r42, %r3;
	@%p12 bra 	$L__BB0_4;
$L__BB0_14:
	add.s32 	%r40, %r40, 1;
	setp.ne.s32 	%p13, %r40, %r3;
	@%p13 bra 	$L__BB0_3;
$L__BB0_15:
	ld.param.u64 	%rd56, [_Z10PFACKernelPKcPKiS2_iPiS2_PK16SparseTransitionPKm_param_4];
	cvta.to.global.u64 	%rd53, %rd56;
	mul.wide.s32 	%rd54, %r1, 4;
	add.s64 	%rd55, %rd53, %rd54;
	st.global.u32 	[%rd55], %r48;
$L__BB0_16:
	ret;
$L__BB0_17:
	neg.s64 	%rd40, %rd59;
	and.b64  	%rd41, %rd59, %rd40;
	clz.b64 	%r36, %rd41;
	mul.wide.u32 	%rd42, %r36, 4;
	mov.u64 	%rd43, d_pattern_weights;
	sub.s64 	%rd44, %rd43, %rd42;
	ld.const.u32 	%r37, [%rd44+252];
	add.s32 	%r48, %r37, %r48;
	add.s64 	%rd45, %rd59, -1;
	and.b64  	%rd59, %rd45, %rd59;
	setp.eq.s64 	%p9, %rd59, 0;
	@%p9 bra 	$L__BB0_11;
	bra.uni 	$L__BB0_17;

}


// ===== COMPILED SASS (sm_100) =====

	.target	sm_100

	.elftype	@"ET_EXEC"


//--------------------- .note.nv.tkinfo           --------------------------
	.section	.note.nv.tkinfo,"",@"SHT_NOTE"
	.sectionflags	@"SHF_NOTE_NV_TKINFO"
	.tkinfo
        /*0018*/ 	.word	0x00000002
        /*0030*/ 	.string	""
        /*0030*/ 	.string	"ptxas"
        /*0030*/ 	.string	"Cuda compilation tools, release 13.0, V13.0.88"
        /*0030*/ 	.string	"Build cuda_13.0.r13.0/compiler.36424714_0"
        /*0030*/ 	.string	"-arch sm_100 -m 64 "



//--------------------- .note.nv.cuinfo           --------------------------
	.section	.note.nv.cuinfo,"",@"SHT_NOTE"
	.sectionflags	@"SHF_NOTE_NV_CUINFO"
        /*0018*/ 	.short	0x0002
        /*001a*/ 	.short	0x0064
        /*001c*/ 	.short	0x0082
	.zero		2


//--------------------- .nv.info                  --------------------------
	.section	.nv.info,"",@"SHT_CUDA_INFO"
	.align	4


	//----- nvinfo : EIATTR_REGCOUNT
	.align		4
        /*0000*/ 	.byte	0x04, 0x2f
        /*0002*/ 	.short	(.L_2 - .L_1)
	.align		4
.L_1:
        /*0004*/ 	.word	index@(_Z10PFACKernelPKcPKiS2_iPiS2_PK16SparseTransitionPKm)
        /*0008*/ 	.word	0x0000001a


	//----- nvinfo : EIATTR_FRAME_SIZE
	.align		4
.L_2:
        /*000c*/ 	.byte	0x04, 0x11
        /*000e*/ 	.short	(.L_4 - .L_3)
	.align		4
.L_3:
        /*0010*/ 	.word	index@(_Z10PFACKernelPKcPKiS2_iPiS2_PK16SparseTransitionPKm)
        /*0014*/ 	.word	0x00000000


	//----- nvinfo : EIATTR_MIN_STACK_SIZE
	.align		4
.L_4:
        /*0018*/ 	.byte	0x04, 0x12
        /*001a*/ 	.short	(.L_6 - .L_5)
	.align		4
.L_5:
        /*001c*/ 	.word	index@(_Z10PFACKernelPKcPKiS2_iPiS2_PK16SparseTransitionPKm)
        /*0020*/ 	.word	0x00000000
.L_6:


//--------------------- .nv.compat                --------------------------
	.section	.nv.compat,"",@"SHT_CUDA_COMPAT_INFO"
	.align	4
        /*0000*/ 	.byte	0x02, 0x09, 0x00, 0x00, 0x02, 0x02, 0x01, 0x00, 0x02, 0x05, 0x05, 0x00, 0x03, 0x07, 0x01, 0x01
        /*0010*/ 	.byte	0x02, 0x03, 0x00, 0x00, 0x02, 0x06, 0x01, 0x00, 0x04, 0x0b, 0x08, 0x00, 0x09, 0x00, 0x00, 0x00
        /*0020*/ 	.byte	0x00, 0x00, 0x00, 0x00


//--------------------- .nv.info._Z10PFACKernelPKcPKiS2_iPiS2_PK16SparseTransitionPKm --------------------------
	.section	.nv.info._Z10PFACKernelPKcPKiS2_iPiS2_PK16SparseTransitionPKm,"",@"SHT_CUDA_INFO"
	.sectionflags	@""
	.align	4


	//----- nvinfo : EIATTR_CUDA_API_VERSION
	.align		4
        /*0000*/ 	.byte	0x04, 0x37
        /*0002*/ 	.short	(.L_8 - .L_7)
.L_7:
        /*0004*/ 	.word	0x00000082


	//----- nvinfo : EIATTR_KPARAM_INFO
	.align		4
.L_8:
        /*0008*/ 	.byte	0x04, 0x17
        /*000a*/ 	.short	(.L_10 - .L_9)
.L_9:
        /*000c*/ 	.word	0x00000000
        /*0010*/ 	.short	0x0007
        /*0012*/ 	.short	0x0038
        /*0014*/ 	.byte	0x00, 0xf5, 0x21, 0x00


	//----- nvinfo : EIATTR_KPARAM_INFO
	.align		4
.L_10:
        /*0018*/ 	.byte	0x04, 0x17
        /*001a*/ 	.short	(.L_12 - .L_11)
.L_11:
        /*001c*/ 	.word	0x00000000
        /*0020*/ 	.short	0x0006
        /*0022*/ 	.short	0x0030
        /*0024*/ 	.byte	0x00, 0xf5, 0x21, 0x00


	//----- nvinfo : EIATTR_KPARAM_INFO
	.align		4
.L_12:
        /*0028*/ 	.byte	0x04, 0x17
        /*002a*/ 	.short	(.L_14 - .L_13)
.L_13:
        /*002c*/ 	.word	0x00000000
        /*0030*/ 	.short	0x0005
        /*0032*/ 	.short	0x0028
        /*0034*/ 	.byte	0x00, 0xf5, 0x21, 0x00


	//----- nvinfo : EIATTR_KPARAM_INFO
	.align		4
.L_14:
        /*0038*/ 	.byte	0x04, 0x17
        /*003a*/ 	.short	(.L_16 - .L_15)
.L_15:
        /*003c*/ 	.word	0x00000000
        /*0040*/ 	.short	0x0004
        /*0042*/ 	.short	0x0020
        /*0044*/ 	.byte	0x00, 0xf5, 0x21, 0x00


	//----- nvinfo : EIATTR_KPARAM_INFO
	.align		4
.L_16:
        /*0048*/ 	.byte	0x04, 0x17
        /*004a*/ 	.short	(.L_18 - .L_17)
.L_17:
        /*004c*/ 	.word	0x00000000
        /*0050*/ 	.short	0x0003
        /*0052*/ 	.short	0x0018
        /*0054*/ 	.byte	0x00, 0xf0, 0x11, 0x00


	//----- nvinfo : EIATTR_KPARAM_INFO
	.align		4
.L_18:
        /*0058*/ 	.byte	0x04, 0x17
        /*005a*/ 	.short	(.L_20 - .L_19)
.L_19:
        /*005c*/ 	.word	0x00000000
        /*0060*/ 	.short	0x0002
        /*0062*/ 	.short	0x0010
        /*0064*/ 	.byte	0x00, 0xf5, 0x21, 0x00


	//----- nvinfo : EIATTR_KPARAM_INFO
	.align		4
.L_20:
        /*0068*/ 	.byte	0x04, 0x17
        /*006a*/ 	.short	(.L_22 - .L_21)
.L_21:
        /*006c*/ 	.word	0x00000000
        /*0070*/ 	.short	0x0001
        /*0072*/ 	.short	0x0008
        /*0074*/ 	.byte	0x00, 0xf5, 0x21, 0x00


	//----- nvinfo : EIATTR_KPARAM_INFO
	.align		4
.L_22:
        /*0078*/ 	.byte	0x04, 0x17
        /*007a*/ 	.short	(.L_24 - .L_23)
.L_23:
        /*007c*/ 	.word	0x00000000
        /*0080*/ 	.short	0x0000
        /*0082*/ 	.short	0x0000
        /*0084*/ 	.byte	0x00, 0xf5, 0x21, 0x00


	//----- nvinfo : EIATTR_SPARSE_MMA_MASK
	.align		4
.L_24:
        /*0088*/ 	.byte	0x03, 0x50
        /*008a*/ 	.short	0x0000


	//----- nvinfo : EIATTR_MAXREG_COUNT
	.align		4
        /*008c*/ 	.byte	0x03, 0x1b
        /*008e*/ 	.short	0x00ff


	//----- nvinfo : EIATTR_MERCURY_ISA_VERSION
	.align		4
        /*0090*/ 	.byte	0x03, 0x5f
        /*0092*/ 	.short	0x0101


	//----- nvinfo : EIATTR_VRC_CTA_INIT_COUNT
	.align		4
        /*0094*/ 	.byte	0x02, 0x4a
	.zero		1
	.zero		1


	//----- nvinfo : EIATTR_EXIT_INSTR_OFFSETS
	.align		4
        /*0098*/ 	.byte	0x04, 0x1c
        /*009a*/ 	.short	(.L_26 - .L_25)


	//   ....[0]....
.L_25:
        /*009c*/ 	.word	0x00000070


	//   ....[1]....
        /*00a0*/ 	.word	0x000008f0


	//----- nvinfo : EIATTR_CRS_STACK_SIZE
	.align		4
.L_26:
        /*00a4*/ 	.byte	0x04, 0x1e
        /*00a6*/ 	.short	(.L_28 - .L_27)
.L_27:
        /*00a8*/ 	.word	0x00000000


	//----- nvinfo : EIATTR_CBANK_PARAM_SIZE
	.align		4
.L_28:
        /*00ac*/ 	.byte	0x03, 0x19
        /*00ae*/ 	.short	0x0040


	//----- nvinfo : EIATTR_PARAM_CBANK
	.align		4
        /*00b0*/ 	.byte	0x04, 0x0a
        /*00b2*/ 	.short	(.L_30 - .L_29)
	.align		4
.L_29:
        /*00b4*/ 	.word	index@(.nv.constant0._Z10PFACKernelPKcPKiS2_iPiS2_PK16SparseTransitionPKm)
        /*00b8*/ 	.short	0x0380
        /*00ba*/ 	.short	0x0040


	//----- nvinfo : EIATTR_SW_WAR
	.align		4
.L_30:
        /*00bc*/ 	.byte	0x04, 0x36
        /*00be*/ 	.short	(.L_32 - .L_31)
.L_31:
        /*00c0*/ 	.word	0x00000008
.L_32:


//--------------------- .nv.callgraph             --------------------------
	.section	.nv.callgraph,"",@"SHT_CUDA_CALLGRAPH"
	.align	4
	.sectionentsize	8
	.align		4
        /*0000*/ 	.word	0x00000000
	.align		4
        /*0004*/ 	.word	0xffffffff
	.align		4
        /*0008*/ 	.word	0x00000000
	.align		4
        /*000c*/ 	.word	0xfffffffe
	.align		4
        /*0010*/ 	.word	0x00000000
	.align		4
        /*0014*/ 	.word	0xfffffffd
	.align		4
        /*0018*/ 	.word	0x00000000
	.align		4
        /*001c*/ 	.word	0xfffffffc


//--------------------- .nv.constant3             --------------------------
	.section	.nv.constant3,"a",@progbits
	.align	4
.nv.constant3:
	.type		d_pattern_weights,@object
	.size		d_pattern_weights,(.L_0 - d_pattern_weights)
d_pattern_weights:
	.zero		1000
.L_0:


//--------------------- .text._Z10PFACKernelPKcPKiS2_iPiS2_PK16SparseTransitionPKm --------------------------
	.section	.text._Z10PFACKernelPKcPKiS2_iPiS2_PK16SparseTransitionPKm,"ax",@progbits
	.align	128
        .global         _Z10PFACKernelPKcPKiS2_iPiS2_PK16SparseTransitionPKm
        .type           _Z10PFACKernelPKcPKiS2_iPiS2_PK16SparseTransitionPKm,@function
        .size           _Z10PFACKernelPKcPKiS2_iPiS2_PK16SparseTransitionPKm,(.L_x_16 - _Z10PFACKernelPKcPKiS2_iPiS2_PK16SparseTransitionPKm)
        .other          _Z10PFACKernelPKcPKiS2_iPiS2_PK16SparseTransitionPKm,@"STO_CUDA_ENTRY STV_DEFAULT"
_Z10PFACKernelPKcPKiS2_iPiS2_PK16SparseTransitionPKm:
.text._Z10PFACKernelPKcPKiS2_iPiS2_PK16SparseTransitionPKm:
[----:B------:R-:W-:Y:S01]  /*0000*/  LDC R1, c[0x0][0x37c] ;  /* 0x0000df00ff017b82 */ /* 0x000fe20000000800 */
[----:B------:R-:W0:Y:S07]  /*0010*/  S2R R3, SR_TID.X ;  /* 0x0000000000037919 */ /* 0x000e2e0000002100 */
[----:B------:R-:W0:Y:S01]  /*0020*/  S2UR UR4, SR_CTAID.X ;  /* 0x00000000000479c3 */ /* 0x000e220000002500 */
[----:B------:R-:W1:Y:S07]  /*0030*/  LDCU UR5, c[0x0][0x398] ;  /* 0x00007300ff0577ac */ /* 0x000e6e0008000800 */
[----:B------:R-:W0:Y:S02]  /*0040*/  LDC R0, c[0x0][0x360] ;  /* 0x0000d800ff007b82 */ /* 0x000e240000000800 */
[----:B0-----:R-:W-:-:S05]  /*0050*/  IMAD R0, R0, UR4, R3 ;  /* 0x0000000400007c24 */ /* 0x001fca000f8e0203 */
[----:B-1----:R-:W-:-:S13]  /*0060*/  ISETP.GE.AND P0, PT, R0, UR5, PT ;  /* 0x0000000500007c0c */ /* 0x002fda000bf06270 */
[----:B------:R-:W-:Y:S05]  /*0070*/  @P0 EXIT ;  /* 0x000000000000094d */ /* 0x000fea0003800000 */
[----:B------:R-:W0:Y:S01]  /*0080*/  LDC.64 R2, c[0x0][0x390] ;  /* 0x0000e400ff027b82 */ /* 0x000e220000000a00 */
[----:B------:R-:W1:Y:S01]  /*0090*/  LDCU.64 UR4, c[0x0][0x358] ;  /* 0x00006b00ff0477ac */ /* 0x000e620008000a00 */
[----:B0-----:R-:W-:-:S05]  /*00a0*/  IMAD.WIDE R2, R0, 0x4, R2 ;  /* 0x0000000400027825 */ /* 0x001fca00078e0202 */
[----:B-1----:R-:W2:Y:S01]  /*00b0*/  LDG.E.CONSTANT R6, desc[UR4][R2.64] ;  /* 0x0000000402067981 */ /* 0x002ea2000c1e9900 */
[----:B------:R-:W-:Y:S01]  /*00c0*/  BSSY.RECONVERGENT B1, `(.L_x_0) ;  /* 0x000007e000017945 */ /* 0x000fe20003800200 */
[----:B------:R-:W-:Y:S01]  /*00d0*/  IMAD.MOV.U32 R7, RZ, RZ, RZ ;  /* 0x000000ffff077224 */ /* 0x000fe200078e00ff */
[----:B--2---:R-:W-:-:S13]  /*00e0*/  ISETP.GE.AND P0, PT, R6, 0x1, PT ;  /* 0x000000010600780c */ /* 0x004fda0003f06270 */
[----:B------:R-:W-:Y:S05]  /*00f0*/  @!P0 BRA `(.L_x_1) ;  /* 0x0000000400e88947 */ /* 0x000fea0003800000 */
[----:B------:R-:W0:Y:S02]  /*0100*/  LDC.64 R2, c[0x0][0x388] ;  /* 0x0000e200ff027b82 */ /* 0x000e240000000a00 */
[----:B0-----:R-:W-:-:S05]  /*0110*/  IMAD.WIDE R2, R0, 0x4, R2 ;  /* 0x0000000400027825 */ /* 0x001fca00078e0202 */
[----:B------:R0:W5:Y:S01]  /*0120*/  LDG.E.CONSTANT R8, desc[UR4][R2.64] ;  /* 0x0000000402087981 */ /* 0x000162000c1e9900 */
[----:B------:R-:W-:Y:S02]  /*0130*/  IMAD.MOV.U32 R9, RZ, RZ, RZ ;  /* 0x000000ffff097224 */ /* 0x000fe400078e00ff */
[----:B------:R-:W-:-:S07]  /*0140*/  IMAD.MOV.U32 R7, RZ, RZ, RZ ;  /* 0x000000ffff077224 */ /* 0x000fce00078e00ff */
.L_x_14:
[----:B------:R-:W-:Y:S01]  /*0150*/  IMAD.MOV.U32 R11, RZ, RZ, R9 ;  /* 0x000000ffff0b7224 */ /* 0x000fe200078e0009 */
[----:B------:R-:W-:Y:S01]  /*0160*/  BSSY.RECONVERGENT B0, `(.L_x_2) ;  /* 0x0000072000007945 */ /* 0x000fe20003800200 */
[----:B------:R-:W-:Y:S02]  /*0170*/  VIADD R9, R9, 0x1 ;  /* 0x0000000109097836 */ /* 0x000fe40000000000 */
[----:B------:R-:W-:Y:S02]  /*0180*/  IMAD.MOV.U32 R13, RZ, RZ, RZ ;  /* 0x000000ffff0d7224 */ /* 0x000fe400078e00ff */
[----:B------:R-:W-:Y:S01]  /*0190*/  IMAD.MOV.U32 R15, RZ, RZ, RZ ;  /* 0x000000ffff0f7224 */ /* 0x000fe200078e00ff */
[----:B------:R-:W-:Y:S01]  /*01a0*/  ISETP.NE.AND P2, PT, R9, R6, PT ;  /* 0x000000060900720c */ /* 0x000fe20003f45270 */
[----:B------:R-:W-:Y:S02]  /*01b0*/  IMAD.MOV.U32 R10, RZ, RZ, RZ ;  /* 0x000000ffff0a7224 */ /* 0x000fe400078e00ff */
[----:B------:R-:W-:-:S02]  /*01c0*/  IMAD.MOV.U32 R17, RZ, RZ, RZ ;  /* 0x000000ffff117224 */ /* 0x000fc400078e00ff */
[----:B------:R-:W-:-:S08]  /*01d0*/  IMAD.MOV.U32 R19, RZ, RZ, RZ ;  /* 0x000000ffff137224 */ /* 0x000fd000078e00ff */
.L_x_13:
[----:B------:R-:W1:Y:S01]  /*01e0*/  LDCU.64 UR6, c[0x0][0x380] ;  /* 0x00007000ff0677ac */ /* 0x000e620008000a00 */
[----:B0----5:R-:W-:-:S05]  /*01f0*/  IMAD.IADD R3, R8, 0x1, R11 ;  /* 0x0000000108037824 */ /* 0x021fca00078e020b */
[----:B-1----:R-:W-:-:S04]  /*0200*/  IADD3 R2, P0, PT, R3, UR6, RZ ;  /* 0x0000000603027c10 */ /* 0x002fc8000ff1e0ff */
[----:B------:R-:W-:-:S05]  /*0210*/  LEA.HI.X.SX32 R3, R3, UR7, 0x1, P0 ;  /* 0x0000000703037c11 */ /* 0x000fca00080f0eff */
[----:B------:R-:W2:Y:S02]  /*0220*/  LDG.E.U8.CONSTANT R12, desc[UR4][R2.64] ;  /* 0x00000004020c7981 */ /* 0x000ea4000c1e9100 */
[----:B--2---:R-:W-:-:S04]  /*0230*/  PRMT R4, R12, 0x8880, RZ ;  /* 0x000088800c047816 */ /* 0x004fc800000000ff */
[----:B------:R-:W-:-:S13]  /*0240*/  ISETP.GE.AND P0, PT, R4, RZ, PT ;  /* 0x000000ff0400720c */ /* 0x000fda0003f06270 */
[----:B------:R-:W-:Y:S05]  /*0250*/  @!P0 BRA `(.L_x_3) ;  /* 0x0000000400888947 */ /* 0x000fea0003800000 */
[----:B------:R-:W0:Y:S02]  /*0260*/  LDC.64 R2, c[0x0][0x3a8] ;  /* 0x0000ea00ff027b82 */ /* 0x000e240000000a00 */
[----:B0-----:R-:W-:-:S05]  /*0270*/  IMAD.WIDE R2, R10, 0x4, R2 ;  /* 0x000000040a027825 */ /* 0x001fca00078e0202 */
[----:B------:R-:W2:Y:S04]  /*0280*/  LDG.E.CONSTANT R10, desc[UR4][R2.64] ;  /* 0x00000004020a7981 */ /* 0x000ea8000c1e9900 */
[----:B------:R-:W2:Y:S02]  /*0290*/  LDG.E.CONSTANT R21, desc[UR4][R2.64+0x4] ;  /* 0x0000040402157981 */ /* 0x000ea4000c1e9900 */
[----:B--2---:R-:W-:-:S13]  /*02a0*/  ISETP.GE.AND P0, PT, R10, R21, PT ;  /* 0x000000150a00720c */ /* 0x004fda0003f06270 */
[----:B------:R-:W-:Y:S05]  /*02b0*/  @P0 BRA `(.L_x_3) ;  /* 0x0000000400700947 */ /* 0x000fea0003800000 */
[----:B------:R-:W0:Y:S02]  /*02c0*/  LDC.64 R4, c[0x0][0x3b0] ;  /* 0x0000ec00ff047b82 */ /* 0x000e240000000a00 */
[----:B0-----:R-:W-:-:S05]  /*02d0*/  IMAD.WIDE R4, R10, 0x8, R4 ;  /* 0x000000080a047825 */ /* 0x001fca00078e0204 */
[----:B------:R-:W2:Y:S01]  /*02e0*/  LDG.E.U8.CONSTANT R2, desc[UR4][R4.64] ;  /* 0x0000000404027981 */ /* 0x000ea2000c1e9100 */
[----:B------:R-:W-:Y:S01]  /*02f0*/  PRMT R3, R12, 0x8880, RZ ;  /* 0x000088800c037816 */ /* 0x000fe200000000ff */
[----:B------:R-:W-:Y:S03]  /*0300*/  BSSY.RELIABLE B2, `(.L_x_4) ;  /* 0x0000013000027945 */ /* 0x000fe60003800100 */
[----:B------:R-:W-:-:S04]  /*0310*/  PRMT R3, R3, 0x7710, RZ ;  /* 0x0000771003037816 */ /* 0x000fc800000000ff */
[----:B------:R-:W-:-:S04]  /*0320*/  LOP3.LUT R23, R3, 0xff, RZ, 0xc0, !PT ;  /* 0x000000ff03177812 */ /* 0x000fc800078ec0ff */
[----:B--2---:R-:W-:-:S13]  /*0330*/  ISETP.NE.AND P0, PT, R2, R23, PT ;  /* 0x000000170200720c */ /* 0x004fda0003f05270 */
[----:B------:R-:W-:Y:S05]  /*0340*/  @!P0 BRA `(.L_x_5) ;  /* 0x0000000000388947 */ /* 0x000fea0003800000 */
[----:B------:R-:W0:Y:S01]  /*0350*/  LDC.64 R2, c[0x0][0x3b0] ;  /* 0x0000ec00ff027b82 */ /* 0x000e220000000a00 */
[----:B------:R-:W-:Y:S01]  /*0360*/  BSSY.RELIABLE B3, `(.L_x_5) ;  /* 0x000000c000037945 */ /* 0x000fe20003800100 */
[----:B------:R-:W-:-:S07]  /*0370*/  IMAD.IADD R12, R10, 0x1, -R21 ;  /* 0x000000010a0c7824 */ /* 0x000fce00078e0a15 */
.L_x_6:
[----:B------:R-:W-:-:S05]  /*0380*/  VIADD R12, R12, 0x1 ;  /* 0x000000010c0c7836 */ /* 0x000fca0000000000 */
[----:B------:R-:W-:-:S13]  /*0390*/  ISETP.NE.AND P0, PT, R12, RZ, PT ;  /* 0x000000ff0c00720c */ /* 0x000fda0003f05270 */
[----:B------:R-:W-:Y:S05]  /*03a0*/  @!P0 BREAK.RELIABLE B3 ;  /* 0x0000000000038942 */ /* 0x000fea0003800100 */
[----:B------:R-:W-:Y:S05]  /*03b0*/  @!P0 BREAK.RELIABLE B2 ;  /* 0x0000000000028942 */ /* 0x000fea0003800100 */
[----:B------:R-:W-:Y:S05]  /*03c0*/  @!P0 BRA `(.L_x_3) ;  /* 0x00000004002c8947 */ /* 0x000fea0003800000 */
[----:B------:R-:W-:-:S04]  /*03d0*/  VIADD R10, R10, 0x1 ;  /* 0x000000010a0a7836 */ /* 0x000fc80000000000 */
[----:B0-----:R-:W-:-:S05]  /*03e0*/  IMAD.WIDE R4, R10, 0x8, R2 ;  /* 0x000000080a047825 */ /* 0x001fca00078e0202 */
[----:B------:R-:W2:Y:S02]  /*03f0*/  LDG.E.U8.CONSTANT R14, desc[UR4][R4.64] ;  /* 0x00000004040e7981 */ /* 0x000ea4000c1e9100 */
[----:B--2---:R-:W-:-:S13]  /*0400*/  ISETP.NE.AND P0, PT, R14, R23, PT ;  /* 0x000000170e00720c */ /* 0x004fda0003f05270 */
[----:B------:R-:W-:Y:S05]  /*0410*/  @P0 BRA `(.L_x_6) ;  /* 0xfffffffc00d80947 */ /* 0x000fea000383ffff */
[----:B------:R-:W-:Y:S05]  /*0420*/  BSYNC.RELIABLE B3 ;  /* 0x0000000000037941 */ /* 0x000fea0003800100 */
.L_x_5:
[----:B------:R-:W-:Y:S05]  /*0430*/  BSYNC.RELIABLE B2 ;  /* 0x0000000000027941 */ /* 0x000fea0003800100 */
.L_x_4:
[----:B------:R-:W2:Y:S02]  /*0440*/  LDG.E.CONSTANT R10, desc[UR4][R4.64+0x4] ;  /* 0x00000404040a7981 */ /* 0x000ea4000c1e9900 */
[----:B--2---:R-:W-:-:S13]  /*0450*/  ISETP.NE.AND P0, PT, R10, -0x1, PT ;  /* 0xffffffff0a00780c */ /* 0x004fda0003f05270 */
[----:B------:R-:W-:Y:S05]  /*0460*/  @!P0 BRA `(.L_x_3) ;  /* 0x0000000400048947 */ /* 0x000fea0003800000 */
[----:B------:R-:W0:Y:S01]  /*0470*/  LDC.64 R20, c[0x0][0x3b8] ;  /* 0x0000ee00ff147b82 */ /* 0x000e220000000a00 */
[----:B------:R-:W-:-:S04]  /*0480*/  IMAD.SHL.U32 R3, R10, 0x2, RZ ;  /* 0x000000020a037824 */ /* 0x000fc800078e00ff */
[----:B0-----:R-:W-:-:S05]  /*0490*/  IMAD.WIDE R20, R3, 0x8, R20 ;  /* 0x0000000803147825 */ /* 0x001fca00078e0214 */
[----:B------:R-:W2:Y:S04]  /*04a0*/  LDG.E.64.CONSTANT R4, desc[UR4][R20.64] ;  /* 0x0000000414047981 */ /* 0x000ea8000c1e9b00 */
[----:B------:R-:W3:Y:S01]  /*04b0*/  LDG.E.64.CONSTANT R2, desc[UR4][R20.64+0x8] ;  /* 0x0000080414027981 */ /* 0x000ee2000c1e9b00 */
[----:B------:R-:W-:Y:S01]  /*04c0*/  BSSY.RECONVERGENT B2, `(.L_x_7) ;  /* 0x000001d000027945 */ /* 0x000fe20003800200 */
[----:B--2---:R-:W-:Y:S02]  /*04d0*/  LOP3.LUT R16, R4, R17, RZ, 0x30, !PT ;  /* 0x0000001104107212 */ /* 0x004fe400078e30ff */
[----:B------:R-:W-:Y:S02]  /*04e0*/  LOP3.LUT R23, R5, R19, RZ, 0x30, !PT ;  /* 0x0000001305177212 */ /* 0x000fe400078e30ff */
[----:B------:R-:W-:-:S02]  /*04f0*/  ISETP.NE.U32.AND P0, PT, R16, RZ, PT ;  /* 0x000000ff1000720c */ /* 0x000fc40003f05070 */
[----:B---3--:R-:W-:Y:S02]  /*0500*/  LOP3.LUT R12, R2, R13, RZ, 0x30, !PT ;  /* 0x0000000d020c7212 */ /* 0x008fe400078e30ff */
[----:B------:R-:W-:Y:S02]  /*0510*/  ISETP.NE.AND.EX P0, PT, R23, RZ, PT, P0 ;  /* 0x000000ff1700720c */ /* 0x000fe40003f05300 */
[----:B------:R-:W-:Y:S02]  /*0520*/  LOP3.LUT R14, R3, R15, RZ, 0x30, !PT ;  /* 0x0000000f030e7212 */ /* 0x000fe400078e30ff */
[----:B------:R-:W-:-:S04]  /*0530*/  ISETP.NE.U32.AND P1, PT, R12, RZ, PT ;  /* 0x000000ff0c00720c */ /* 0x000fc80003f25070 */
[----:B------:R-:W-:-:S05]  /*0540*/  ISETP.NE.AND.EX P1, PT, R14, RZ, PT, P1 ;  /* 0x000000ff0e00720c */ /* 0x000fca0003f25310 */
[----:B------:R-:W-:Y:S08]  /*0550*/  @!P0 BRA `(.L_x_8) ;  /* 0x00000000004c8947 */ /* 0x000ff00003800000 */
.L_x_9:
[----:B------:R-:W-:-:S05]  /*0560*/  IADD3 R21, P0, PT, RZ, -R16, RZ ;  /* 0x80000010ff157210 */ /* 0x000fca0007f1e0ff */
[----:B------:R-:W-:-:S05]  /*0570*/  IMAD.X R22, RZ, RZ, ~R23, P0 ;  /* 0x000000ffff167224 */ /* 0x000fca00000e0e17 */
[----:B------:R-:W-:-:S04]  /*0580*/  LOP3.LUT R22, R23, R22, RZ, 0xc0, !PT ;  /* 0x0000001617167212 */ /* 0x000fc800078ec0ff */
[----:B------:R-:W-:-:S13]  /*0590*/  ISETP.NE.U32.AND P0, PT, R22, RZ, PT ;  /* 0x000000ff1600720c */ /* 0x000fda0003f05070 */
[----:B------:R-:W-:-:S04]  /*05a0*/  @!P0 LOP3.LUT R22, R16, R21, RZ, 0xc0, !PT ;  /* 0x0000001510168212 */ /* 0x000fc800078ec0ff */
[----:B------:R-:W0:Y:S02]  /*05b0*/  FLO.U32 R18, R22 ;  /* 0x0000001600127300 */ /* 0x000e2400000e0000 */
[C---:B0-----:R-:W-:Y:S02]  /*05c0*/  IADD3 R20, PT, PT, -R18.reuse, 0x1f, RZ ;  /* 0x0000001f12147810 */ /* 0x041fe40007ffe1ff */
[----:B------:R-:W-:-:S03]  /*05d0*/  IADD3 R18, PT, PT, -R18, 0x3f, RZ ;  /* 0x0000003f12127810 */ /* 0x000fc60007ffe1ff */
[----:B------:R-:W-:Y:S01]  /*05e0*/  @P0 IMAD.MOV R18, RZ, RZ, R20 ;  /* 0x000000ffff120224 */ /* 0x000fe200078e0214 */
[----:B------:R-:W-:-:S03]  /*05f0*/  IADD3 R21, P0, PT, R16, -0x1, RZ ;  /* 0xffffffff10157810 */ /* 0x000fc60007f1e0ff */
[----:B------:R-:W-:Y:S01]  /*0600*/  IMAD.U32 R18, R18, -0x4, RZ ;  /* 0xfffffffc12127824 */ /* 0x000fe200078e00ff */
[----:B------:R-:W-:Y:S02]  /*0610*/  IADD3.X R20, PT, PT, R23, -0x1, RZ, P0, !PT ;  /* 0xffffffff17147810 */ /* 0x000fe400007fe4ff */
[----:B------:R-:W-:Y:S02]  /*0620*/  LOP3.LUT R16, R21, R16, RZ, 0xc0, !PT ;  /* 0x0000001015107212 */ /* 0x000fe400078ec0ff */
[----:B------:R-:W-:Y:S01]  /*0630*/  LOP3.LUT R23, R20, R23, RZ, 0xc0, !PT ;  /* 0x0000001714177212 */ /* 0x000fe200078ec0ff */
[----:B------:R-:W0:Y:S01]  /*0640*/  LDC R18, c[0x3][R18+0xfc] ;  /* 0x00c03f0012127b82 */ /* 0x000e220000000800 */
[----:B------:R-:W-:-:S04]  /*0650*/  ISETP.NE.U32.AND P0, PT, R16, RZ, PT ;  /* 0x000000ff1000720c */ /* 0x000fc80003f05070 */
[----:B------:R-:W-:Y:S01]  /*0660*/  ISETP.NE.AND.EX P0, PT, R23, RZ, PT, P0 ;  /* 0x000000ff1700720c */ /* 0x000fe20003f05300 */
[----:B0-----:R-:W-:-:S12]  /*0670*/  IMAD.IADD R7, R18, 0x1, R7 ;  /* 0x0000000112077824 */ /* 0x001fd800078e0207 */
[----:B------:R-:W-:Y:S05]  /*0680*/  @P0 BRA `(.L_x_9) ;  /* 0xfffffffc00b40947 */ /* 0x000fea000383ffff */
.L_x_8:
[----:B------:R-:W-:Y:S05]  /*0690*/  BSYNC.RECONVERGENT B2 ;  /* 0x0000000000027941 */ /* 0x000fea0003800200 */
.L_x_7:
[----:B------:R-:W-:Y:S04]  /*06a0*/  BSSY.RECONVERGENT B2, `(.L_x_10) ;  /* 0x0000016000027945 */ /* 0x000fe80003800200 */
[----:B------:R-:W-:Y:S05]  /*06b0*/  @!P1 BRA `(.L_x_11) ;  /* 0x0000000000509947 */ /* 0x000fea0003800000 */
.L_x_12:
        /* <DEDUP_REMOVED lines=10> */
[----:B------:R-:W-:Y:S01]  /*0760*/  IMAD.SHL.U32 R16, R16, 0x4, RZ ;  /* 0x0000000410107824 */ /* 0x000fe200078e00ff */
[----:B------:R-:W-:Y:S02]  /*0770*/  IADD3.X R23, PT, PT, R14, -0x1, RZ, P0, !PT ;  /* 0xffffffff0e177810 */ /* 0x000fe400007fe4ff */
[----:B------:R-:W-:Y:S02]  /*0780*/  LOP3.LUT R12, R21, R12, RZ, 0xc0, !PT ;  /* 0x0000000c150c7212 */ /* 0x000fe400078ec0ff */
[----:B------:R-:W-:Y:S02]  /*0790*/  LOP3.LUT R16, R16, 0x1fc, RZ, 0x3c, !PT ;  /* 0x000001fc10107812 */ /* 0x000fe400078e3cff */
[----:B------:R-:W-:Y:S02]  /*07a0*/  LOP3.LUT R14, R23, R14, RZ, 0xc0, !PT ;  /* 0x0000000e170e7212 */ /* 0x000fe400078ec0ff */
[----:B------:R-:W-:Y:S02]  /*07b0*/  ISETP.NE.U32.AND P0, PT, R12, RZ, PT ;  /* 0x000000ff0c00720c */ /* 0x000fe40003f05070 */
[----:B------:R-:W0:Y:S02]  /*07c0*/  LDC R16, c[0x3][R16] ;  /* 0x00c0000010107b82 */ /* 0x000e240000000800 */
[----:B------:R-:W-:Y:S01]  /*07d0*/  ISETP.NE.AND.EX P0, PT, R14, RZ, PT, P0 ;  /* 0x000000ff0e00720c */ /* 0x000fe20003f05300 */
[----:B0-----:R-:W-:-:S12]  /*07e0*/  IMAD.IADD R7, R16, 0x1, R7 ;  /* 0x0000000110077824 */ /* 0x001fd800078e0207 */
[----:B------:R-:W-:Y:S05]  /*07f0*/  @P0 BRA `(.L_x_12) ;  /* 0xfffffffc00b00947 */ /* 0x000fea000383ffff */
.L_x_11:
[----:B------:R-:W-:Y:S05]  /*0800*/  BSYNC.RECONVERGENT B2 ;  /* 0x0000000000027941 */ /* 0x000fea0003800200 */
.L_x_10:
[----:B------:R-:W-:Y:S01]  /*0810*/  VIADD R11, R11, 0x1 ;  /* 0x000000010b0b7836 */ /* 0x000fe20000000000 */
[----:B------:R-:W-:Y:S02]  /*0820*/  LOP3.LUT R17, R4, R17, RZ, 0xfc, !PT ;  /* 0x0000001104117212 */ /* 0x000fe400078efcff */
[----:B------:R-:W-:Y:S02]  /*0830*/  LOP3.LUT R19, R5, R19, RZ, 0xfc, !PT ;  /* 0x0000001305137212 */ /* 0x000fe400078efcff */
[----:B------:R-:W-:Y:S02]  /*0840*/  ISETP.NE.AND P0, PT, R11, R6, PT ;  /* 0x000000060b00720c */ /* 0x000fe40003f05270 */
[----:B------:R-:W-:Y:S02]  /*0850*/  LOP3.LUT R13, R2, R13, RZ, 0xfc, !PT ;  /* 0x0000000d020d7212 */ /* 0x000fe400078efcff */
[----:B------:R-:W-:-:S09]  /*0860*/  LOP3.LUT R15, R3, R15, RZ, 0xfc, !PT ;  /* 0x0000000f030f7212 */ /* 0x000fd200078efcff */
[----:B------:R-:W-:Y:S05]  /*0870*/  @P0 BRA `(.L_x_13) ;  /* 0xfffffff800580947 */ /* 0x000fea000383ffff */
.L_x_3:
[----:B------:R-:W-:Y:S05]  /*0880*/  BSYNC.RECONVERGENT B0 ;  /* 0x0000000000007941 */ /* 0x000fea0003800200 */
.L_x_2:
[----:B------:R-:W-:Y:S05]  /*0890*/  @P2 BRA `(.L_x_14) ;  /* 0xfffffff8002c2947 */ /* 0x000fea000383ffff */
.L_x_1:
[----:B------:R-:W-:Y:S05]  /*08a0*/  BSYNC.RECONVERGENT B1 ;  /* 0x0000000000017941 */ /* 0x000fea0003800200 */
.L_x_0:
[----:B------:R-:W-:Y:S05]  /*08b0*/  WARPSYNC.ALL ;  /* 0x0000000000007948 */ /* 0x000fea0003800000 */
[----:B0-----:R-:W0:Y:S02]  /*08c0*/  LDC.64 R2, c[0x0][0x3a0] ;  /* 0x0000e800ff027b82 */ /* 0x001e240000000a00 */
[----:B0-----:R-:W-:-:S05]  /*08d0*/  IMAD.WIDE R2, R0, 0x4, R2 ;  /* 0x0000000400027825 */ /* 0x001fca00078e0202 */
[----:B------:R-:W-:Y:S01]  /*08e0*/  STG.E desc[UR4][R2.64], R7 ;  /* 0x0000000702007986 */ /* 0x000fe2000c101904 */
[----:B------:R-:W-:Y:S05]  /*08f0*/  EXIT ;  /* 0x000000000000794d */ /* 0x000fea0003800000 */
.L_x_15:
[----:B------:R-:W-:-:S00]  /*0900*/  BRA `(.L_x_15) ;  /* 0xfffffffc00fc7947 */ /* 0x000fc0000383ffff */
[----:B------:R-:W-:-:S00]  /*0910*/  NOP ;  /* 0x0000000000007918 */ /* 0x000fc00000000000 */
        /* <DEDUP_REMOVED lines=14> */
.L_x_16:


//--------------------- .nv.shared.reserved.0     --------------------------
	.section	.nv.shared.reserved.0,"aw",@nobits
	.weak		__nv_reservedSMEM_offset_0_alias
	.size		__nv_reservedSMEM_offset_0_alias, 0, 64
	.other		__nv_reservedSMEM_offset_0_alias,@"STO_CUDA_RESERVED_SHARED STV_DEFAULT"
__nv_reservedSMEM_offset_0_alias:
	.zero		0
	.zero		64


//--------------------- .nv.constant0._Z10PFACKernelPKcPKiS2_iPiS2_PK16SparseTransitionPKm --------------------------
	.section	.nv.constant0._Z10PFACKernelPKcPKiS2_iPiS2_PK16SparseTransitionPKm,"a",@progbits
	.sectionflags	@""
	.align	4
.nv.constant0._Z10PFACKernelPKcPKiS2_iPiS2_PK16SparseTransitionPKm:
	.zero		960


//--------------------- SYMBOLS --------------------------

	.type		.nv.reservedSmem.offset0,@object
	.size		.nv.reservedSmem.offset0,0x4
